//
// Generated by NVIDIA NVVM Compiler
//
// Compiler Build ID: CL-36424714
// Cuda compilation tools, release 13.0, V13.0.88
// Based on NVVM 20.0.0
//

.version 9.0
.target sm_100
.address_size 64

	// .globl	_Z10abt_kernelPKfS0_Pfiii
// _ZZ10abt_kernelPKfS0_PfiiiE2As has been demoted
// _ZZ10abt_kernelPKfS0_PfiiiE2Bs has been demoted

.visible .entry _Z10abt_kernelPKfS0_Pfiii(
	.param .u64 .ptr .align 1 _Z10abt_kernelPKfS0_Pfiii_param_0,
	.param .u64 .ptr .align 1 _Z10abt_kernelPKfS0_Pfiii_param_1,
	.param .u64 .ptr .align 1 _Z10abt_kernelPKfS0_Pfiii_param_2,
	.param .u32 _Z10abt_kernelPKfS0_Pfiii_param_3,
	.param .u32 _Z10abt_kernelPKfS0_Pfiii_param_4,
	.param .u32 _Z10abt_kernelPKfS0_Pfiii_param_5
)
{
	.reg .pred 	%p<26>;
	.reg .b32 	%r<62>;
	.reg .b32 	%f<181>;
	.reg .b64 	%rd<36>;
	// demoted variable
	.shared .align 4 .b8 _ZZ10abt_kernelPKfS0_PfiiiE2As[1088];
	// demoted variable
	.shared .align 4 .b8 _ZZ10abt_kernelPKfS0_PfiiiE2Bs[1088];
	ld.param.u64 	%rd10, [_Z10abt_kernelPKfS0_Pfiii_param_0];
	ld.param.u64 	%rd11, [_Z10abt_kernelPKfS0_Pfiii_param_1];
	ld.param.u32 	%r31, [_Z10abt_kernelPKfS0_Pfiii_param_3];
	ld.param.u32 	%r32, [_Z10abt_kernelPKfS0_Pfiii_param_4];
	ld.param.u32 	%r33, [_Z10abt_kernelPKfS0_Pfiii_param_5];
	cvta.to.global.u64 	%rd1, %rd11;
	cvta.to.global.u64 	%rd2, %rd10;
	mov.u32 	%r1, %tid.y;
	mov.u32 	%r2, %tid.x;
	mov.u32 	%r34, %ctaid.y;
	shl.b32 	%r35, %r34, 4;
	mov.u32 	%r36, %ctaid.x;
	shl.b32 	%r37, %r36, 4;
	add.s32 	%r3, %r35, %r1;
	add.s32 	%r4, %r37, %r2;
	setp.lt.s32 	%p1, %r33, 1;
	mov.f32 	%f180, 0f00000000;
	@%p1 bra 	$L__BB0_19;
	mov.u32 	%r39, _ZZ10abt_kernelPKfS0_PfiiiE2As;
	mad.lo.s32 	%r5, %r1, 68, %r39;
	shl.b32 	%r40, %r2, 2;
	add.s32 	%r6, %r5, %r40;
	mul.lo.s32 	%r7, %r33, %r3;
	mov.u32 	%r41, _ZZ10abt_kernelPKfS0_PfiiiE2Bs;
	mad.lo.s32 	%r8, %r2, 68, %r41;
	shl.b32 	%r42, %r1, 2;
	add.s32 	%r9, %r8, %r42;
	mul.lo.s32 	%r10, %r33, %r4;
	add.s32 	%r11, %r33, -1;
	setp.lt.u32 	%p2, %r33, 17;
	mov.f32 	%f180, 0f00000000;
	mov.b32 	%r61, 0;
	@%p2 bra 	$L__BB0_13;
	shr.u32 	%r44, %r11, 4;
	add.s32 	%r45, %r44, 1;
	cvt.s64.s32 	%rd12, %r10;
	cvt.u64.u32 	%rd13, %r1;
	add.s64 	%rd14, %rd12, %rd13;
	shl.b64 	%rd15, %rd14, 2;
	add.s64 	%rd16, %rd15, %rd1;
	add.s64 	%rd35, %rd16, 64;
	cvt.u64.u32 	%rd17, %r2;
	cvt.u64.u32 	%rd18, %r7;
	add.s64 	%rd19, %rd17, %rd18;
	shl.b64 	%rd20, %rd19, 2;
	add.s64 	%rd21, %rd20, %rd2;
	add.s64 	%rd34, %rd21, 64;
	add.s32 	%r58, %r1, %r10;
	add.s32 	%r56, %r2, %r7;
	and.b32  	%r46, %r45, 536870910;
	neg.s32 	%r55, %r46;
	mov.f32 	%f180, 0f00000000;
	mov.b32 	%r60, 16;
	mov.u32 	%r57, %r2;
	mov.u32 	%r59, %r1;
$L__BB0_3:
	setp.ge.s32 	%p3, %r3, %r31;
	setp.ge.s32 	%p4, %r57, %r33;
	mov.f32 	%f172, 0f00000000;
	or.pred  	%p5, %p3, %p4;
	@%p5 bra 	$L__BB0_5;
	mul.wide.u32 	%rd22, %r56, 4;
	add.s64 	%rd23, %rd2, %rd22;
	ld.global.f32 	%f172, [%rd23];
$L__BB0_5:
	setp.ge.s32 	%p6, %r4, %r32;
	st.shared.f32 	[%r6], %f172;
	setp.ge.s32 	%p7, %r59, %r33;
	mov.f32 	%f173, 0f00000000;
	or.pred  	%p8, %p6, %p7;
	@%p8 bra 	$L__BB0_7;
	mul.wide.s32 	%rd24, %r58, 4;
	add.s64 	%rd25, %rd1, %rd24;
	ld.global.f32 	%f173, [%rd25];
$L__BB0_7:
	st.shared.f32 	[%r9], %f173;
	bar.sync 	0;
	ld.shared.f32 	%f27, [%r5];
	ld.shared.f32 	%f28, [%r8];
	fma.rn.f32 	%f29, %f27, %f28, %f180;
	ld.shared.f32 	%f30, [%r5+4];
	ld.shared.f32 	%f31, [%r8+4];
	fma.rn.f32 	%f32, %f30, %f31, %f29;
	ld.shared.f32 	%f33, [%r5+8];
	ld.shared.f32 	%f34, [%r8+8];
	fma.rn.f32 	%f35, %f33, %f34, %f32;
	ld.shared.f32 	%f36, [%r5+12];
	ld.shared.f32 	%f37, [%r8+12];
	fma.rn.f32 	%f38, %f36, %f37, %f35;
	ld.shared.f32 	%f39, [%r5+16];
	ld.shared.f32 	%f40, [%r8+16];
	fma.rn.f32 	%f41, %f39, %f40, %f38;
	ld.shared.f32 	%f42, [%r5+20];
	ld.shared.f32 	%f43, [%r8+20];
	fma.rn.f32 	%f44, %f42, %f43, %f41;
	ld.shared.f32 	%f45, [%r5+24];
	ld.shared.f32 	%f46, [%r8+24];
	fma.rn.f32 	%f47, %f45, %f46, %f44;
	ld.shared.f32 	%f48, [%r5+28];
	ld.shared.f32 	%f49, [%r8+28];
	fma.rn.f32 	%f50, %f48, %f49, %f47;
	ld.shared.f32 	%f51, [%r5+32];
	ld.shared.f32 	%f52, [%r8+32];
	fma.rn.f32 	%f53, %f51, %f52, %f50;
	ld.shared.f32 	%f54, [%r5+36];
	ld.shared.f32 	%f55, [%r8+36];
	fma.rn.f32 	%f56, %f54, %f55, %f53;
	ld.shared.f32 	%f57, [%r5+40];
	ld.shared.f32 	%f58, [%r8+40];
	fma.rn.f32 	%f59, %f57, %f58, %f56;
	ld.shared.f32 	%f60, [%r5+44];
	ld.shared.f32 	%f61, [%r8+44];
	fma.rn.f32 	%f62, %f60, %f61, %f59;
	ld.shared.f32 	%f63, [%r5+48];
	ld.shared.f32 	%f64, [%r8+48];
	fma.rn.f32 	%f65, %f63, %f64, %f62;
	ld.shared.f32 	%f66, [%r5+52];
	ld.shared.f32 	%f67, [%r8+52];
	fma.rn.f32 	%f68, %f66, %f67, %f65;
	ld.shared.f32 	%f69, [%r5+56];
	ld.shared.f32 	%f70, [%r8+56];
	fma.rn.f32 	%f71, %f69, %f70, %f68;
	ld.shared.f32 	%f72, [%r5+60];
	ld.shared.f32 	%f73, [%r8+60];
	fma.rn.f32 	%f6, %f72, %f73, %f71;
	bar.sync 	0;
	add.s32 	%r47, %r57, 16;
	setp.ge.s32 	%p10, %r47, %r33;
	mov.f32 	%f174, 0f00000000;
	or.pred  	%p11, %p3, %p10;
	@%p11 bra 	$L__BB0_9;
	ld.global.f32 	%f174, [%rd34];
$L__BB0_9:
	st.shared.f32 	[%r6], %f174;
	add.s32 	%r48, %r59, 16;
	setp.ge.s32 	%p13, %r48, %r33;
	mov.f32 	%f175, 0f00000000;
	or.pred  	%p14, %p6, %p13;
	@%p14 bra 	$L__BB0_11;
	ld.global.f32 	%f175, [%rd35];
$L__BB0_11:
	st.shared.f32 	[%r9], %f175;
	bar.sync 	0;
	ld.shared.f32 	%f75, [%r5];
	ld.shared.f32 	%f76, [%r8];
	fma.rn.f32 	%f77, %f75, %f76, %f6;
	ld.shared.f32 	%f78, [%r5+4];
	ld.shared.f32 	%f79, [%r8+4];
	fma.rn.f32 	%f80, %f78, %f79, %f77;
	ld.shared.f32 	%f81, [%r5+8];
	ld.shared.f32 	%f82, [%r8+8];
	fma.rn.f32 	%f83, %f81, %f82, %f80;
	ld.shared.f32 	%f84, [%r5+12];
	ld.shared.f32 	%f85, [%r8+12];
	fma.rn.f32 	%f86, %f84, %f85, %f83;
	ld.shared.f32 	%f87, [%r5+16];
	ld.shared.f32 	%f88, [%r8+16];
	fma.rn.f32 	%f89, %f87, %f88, %f86;
	ld.shared.f32 	%f90, [%r5+20];
	ld.shared.f32 	%f91, [%r8+20];
	fma.rn.f32 	%f92, %f90, %f91, %f89;
	ld.shared.f32 	%f93, [%r5+24];
	ld.shared.f32 	%f94, [%r8+24];
	fma.rn.f32 	%f95, %f93, %f94, %f92;
	ld.shared.f32 	%f96, [%r5+28];
	ld.shared.f32 	%f97, [%r8+28];
	fma.rn.f32 	%f98, %f96, %f97, %f95;
	ld.shared.f32 	%f99, [%r5+32];
	ld.shared.f32 	%f100, [%r8+32];
	fma.rn.f32 	%f101, %f99, %f100, %f98;
	ld.shared.f32 	%f102, [%r5+36];
	ld.shared.f32 	%f103, [%r8+36];
	fma.rn.f32 	%f104, %f102, %f103, %f101;
	ld.shared.f32 	%f105, [%r5+40];
	ld.shared.f32 	%f106, [%r8+40];
	fma.rn.f32 	%f107, %f105, %f106, %f104;
	ld.shared.f32 	%f108, [%r5+44];
	ld.shared.f32 	%f109, [%r8+44];
	fma.rn.f32 	%f110, %f108, %f109, %f107;
	ld.shared.f32 	%f111, [%r5+48];
	ld.shared.f32 	%f112, [%r8+48];
	fma.rn.f32 	%f113, %f111, %f112, %f110;
	ld.shared.f32 	%f114, [%r5+52];
	ld.shared.f32 	%f115, [%r8+52];
	fma.rn.f32 	%f116, %f114, %f115, %f113;
	ld.shared.f32 	%f117, [%r5+56];
	ld.shared.f32 	%f118, [%r8+56];
	fma.rn.f32 	%f119, %f117, %f118, %f116;
	ld.shared.f32 	%f120, [%r5+60];
	ld.shared.f32 	%f121, [%r8+60];
	fma.rn.f32 	%f180, %f120, %f121, %f119;
	bar.sync 	0;
	add.s32 	%r60, %r60, 32;
	add.s64 	%rd35, %rd35, 128;
	add.s64 	%rd34, %rd34, 128;
	add.s32 	%r59, %r59, 32;
	add.s32 	%r58, %r58, 32;
	add.s32 	%r57, %r57, 32;
	add.s32 	%r56, %r56, 32;
	add.s32 	%r55, %r55, 2;
	setp.ne.s32 	%p15, %r55, 0;
	@%p15 bra 	$L__BB0_3;
	add.s32 	%r61, %r60, -16;
$L__BB0_13:
	and.b32  	%r49, %r11, 16;
	setp.ne.s32 	%p16, %r49, 0;
	@%p16 bra 	$L__BB0_19;
	setp.ge.s32 	%p17, %r3, %r31;
	add.s32 	%r29, %r61, %r2;
	setp.ge.s32 	%p18, %r29, %r33;
	mov.f32 	%f178, 0f00000000;
	or.pred  	%p19, %p17, %p18;
	@%p19 bra 	$L__BB0_16;
	mad.lo.s32 	%r51, %r33, %r3, %r29;
	mul.wide.u32 	%rd26, %r51, 4;
	add.s64 	%rd27, %rd2, %rd26;
	ld.global.f32 	%f178, [%rd27];
$L__BB0_16:
	setp.ge.s32 	%p20, %r4, %r32;
	st.shared.f32 	[%r6], %f178;
	add.s32 	%r30, %r61, %r1;
	setp.ge.s32 	%p21, %r30, %r33;
	mov.f32 	%f179, 0f00000000;
	or.pred  	%p22, %p20, %p21;
	@%p22 bra 	$L__BB0_18;
	add.s32 	%r53, %r30, %r10;
	mul.wide.s32 	%rd28, %r53, 4;
	add.s64 	%rd29, %rd1, %rd28;
	ld.global.f32 	%f179, [%rd29];
$L__BB0_18:
	st.shared.f32 	[%r9], %f179;
	bar.sync 	0;
	ld.shared.f32 	%f124, [%r5];
	ld.shared.f32 	%f125, [%r8];
	fma.rn.f32 	%f126, %f124, %f125, %f180;
	ld.shared.f32 	%f127, [%r5+4];
	ld.shared.f32 	%f128, [%r8+4];
	fma.rn.f32 	%f129, %f127, %f128, %f126;
	ld.shared.f32 	%f130, [%r5+8];
	ld.shared.f32 	%f131, [%r8+8];
	fma.rn.f32 	%f132, %f130, %f131, %f129;
	ld.shared.f32 	%f133, [%r5+12];
	ld.shared.f32 	%f134, [%r8+12];
	fma.rn.f32 	%f135, %f133, %f134, %f132;
	ld.shared.f32 	%f136, [%r5+16];
	ld.shared.f32 	%f137, [%r8+16];
	fma.rn.f32 	%f138, %f136, %f137, %f135;
	ld.shared.f32 	%f139, [%r5+20];
	ld.shared.f32 	%f140, [%r8+20];
	fma.rn.f32 	%f141, %f139, %f140, %f138;
	ld.shared.f32 	%f142, [%r5+24];
	ld.shared.f32 	%f143, [%r8+24];
	fma.rn.f32 	%f144, %f142, %f143, %f141;
	ld.shared.f32 	%f145, [%r5+28];
	ld.shared.f32 	%f146, [%r8+28];
	fma.rn.f32 	%f147, %f145, %f146, %f144;
	ld.shared.f32 	%f148, [%r5+32];
	ld.shared.f32 	%f149, [%r8+32];
	fma.rn.f32 	%f150, %f148, %f149, %f147;
	ld.shared.f32 	%f151, [%r5+36];
	ld.shared.f32 	%f152, [%r8+36];
	fma.rn.f32 	%f153, %f151, %f152, %f150;
	ld.shared.f32 	%f154, [%r5+40];
	ld.shared.f32 	%f155, [%r8+40];
	fma.rn.f32 	%f156, %f154, %f155, %f153;
	ld.shared.f32 	%f157, [%r5+44];
	ld.shared.f32 	%f158, [%r8+44];
	fma.rn.f32 	%f159, %f157, %f158, %f156;
	ld.shared.f32 	%f160, [%r5+48];
	ld.shared.f32 	%f161, [%r8+48];
	fma.rn.f32 	%f162, %f160, %f161, %f159;
	ld.shared.f32 	%f163, [%r5+52];
	ld.shared.f32 	%f164, [%r8+52];
	fma.rn.f32 	%f165, %f163, %f164, %f162;
	ld.shared.f32 	%f166, [%r5+56];
	ld.shared.f32 	%f167, [%r8+56];
	fma.rn.f32 	%f168, %f166, %f167, %f165;
	ld.shared.f32 	%f169, [%r5+60];
	ld.shared.f32 	%f170, [%r8+60];
	fma.rn.f32 	%f180, %f169, %f170, %f168;
	bar.sync 	0;
$L__BB0_19:
	setp.ge.s32 	%p23, %r3, %r31;
	setp.ge.s32 	%p24, %r4, %r32;
	or.pred  	%p25, %p23, %p24;
	@%p25 bra 	$L__BB0_21;
	ld.param.u64 	%rd33, [_Z10abt_kernelPKfS0_Pfiii_param_2];
	mad.lo.s32 	%r54, %r32, %r3, %r4;
	cvta.to.global.u64 	%rd30, %rd33;
	mul.wide.s32 	%rd31, %r54, 4;
	add.s64 	%rd32, %rd30, %rd31;
	st.global.f32 	[%rd32], %f180;
$L__BB0_21:
	ret;

}


// ===== COMPILED SASS (sm_100) =====

	.target	sm_100

	.elftype	@"ET_EXEC"


//--------------------- .note.nv.tkinfo           --------------------------
	.section	.note.nv.tkinfo,"",@"SHT_NOTE"
	.sectionflags	@"SHF_NOTE_NV_TKINFO"
	.tkinfo
        /*0018*/ 	.word	0x00000002
        /*0030*/ 	.string	""
        /*0030*/ 	.string	"ptxas"
        /*0030*/ 	.string	"Cuda compilation tools, release 13.0, V13.0.88"
        /*0030*/ 	.string	"Build cuda_13.0.r13.0/compiler.36424714_0"
        /*0030*/ 	.string	"-arch sm_100 -m 64 "



//--------------------- .note.nv.cuinfo           --------------------------
	.section	.note.nv.cuinfo,"",@"SHT_NOTE"
	.sectionflags	@"SHF_NOTE_NV_CUINFO"
        /*0018*/ 	.short	0x0002
        /*001a*/ 	.short	0x0064
        /*001c*/ 	.short	0x0082
	.zero		2


//--------------------- .nv.info                  --------------------------
	.section	.nv.info,"",@"SHT_CUDA_INFO"
	.align	4


	//----- nvinfo : EIATTR_REGCOUNT
	.align		4
        /*0000*/ 	.byte	0x04, 0x2f
        /*0002*/ 	.short	(.L_1 - .L_0)
	.align		4
.L_0:
        /*0004*/ 	.word	index@(_Z10abt_kernelPKfS0_Pfiii)
        /*0008*/ 	.word	0x00000020


	//----- nvinfo : EIATTR_FRAME_SIZE
	.align		4
.L_1:
        /*000c*/ 	.byte	0x04, 0x11
        /*000e*/ 	.short	(.L_3 - .L_2)
	.align		4
.L_2:
        /*0010*/ 	.word	index@(_Z10abt_kernelPKfS0_Pfiii)
        /*0014*/ 	.word	0x00000000


	//----- nvinfo : EIATTR_MIN_STACK_SIZE
	.align		4
.L_3:
        /*0018*/ 	.byte	0x04, 0x12
        /*001a*/ 	.short	(.L_5 - .L_4)
	.align		4
.L_4:
        /*001c*/ 	.word	index@(_Z10abt_kernelPKfS0_Pfiii)
        /*0020*/ 	.word	0x00000000
.L_5:


//--------------------- .nv.compat                --------------------------
	.section	.nv.compat,"",@"SHT_CUDA_COMPAT_INFO"
	.align	4
        /*0000*/ 	.byte	0x02, 0x09, 0x00, 0x00, 0x02, 0x02, 0x01, 0x00, 0x02, 0x05, 0x05, 0x00, 0x03, 0x07, 0x01, 0x01
        /*0010*/ 	.byte	0x02, 0x03, 0x00, 0x00, 0x02, 0x06, 0x01, 0x00, 0x04, 0x0b, 0x08, 0x00, 0x09, 0x00, 0x00, 0x00
        /*0020*/ 	.byte	0x00, 0x00, 0x00, 0x00


//--------------------- .nv.info._Z10abt_kernelPKfS0_Pfiii --------------------------
	.section	.nv.info._Z10abt_kernelPKfS0_Pfiii,"",@"SHT_CUDA_INFO"
	.sectionflags	@""
	.align	4


	//----- nvinfo : EIATTR_CUDA_API_VERSION
	.align		4
        /*0000*/ 	.byte	0x04, 0x37
        /*0002*/ 	.short	(.L_7 - .L_6)
.L_6:
        /*0004*/ 	.word	0x00000082


	//----- nvinfo : EIATTR_KPARAM_INFO
	.align		4
.L_7:
        /*0008*/ 	.byte	0x04, 0x17
        /*000a*/ 	.short	(.L_9 - .L_8)
.L_8:
        /*000c*/ 	.word	0x00000000
        /*0010*/ 	.short	0x0005
        /*0012*/ 	.short	0x0020
        /*0014*/ 	.byte	0x00, 0xf0, 0x11, 0x00


	//----- nvinfo : EIATTR_KPARAM_INFO
	.align		4
.L_9:
        /*0018*/ 	.byte	0x04, 0x17
        /*001a*/ 	.short	(.L_11 - .L_10)
.L_10:
        /*001c*/ 	.word	0x00000000
        /*0020*/ 	.short	0x0004
        /*0022*/ 	.short	0x001c
        /*0024*/ 	.byte	0x00, 0xf0, 0x11, 0x00


	//----- nvinfo : EIATTR_KPARAM_INFO
	.align		4
.L_11:
        /*0028*/ 	.byte	0x04, 0x17
        /*002a*/ 	.short	(.L_13 - .L_12)
.L_12:
        /*002c*/ 	.word	0x00000000
        /*0030*/ 	.short	0x0003
        /*0032*/ 	.short	0x0018
        /*0034*/ 	.byte	0x00, 0xf0, 0x11, 0x00


	//----- nvinfo : EIATTR_KPARAM_INFO
	.align		4
.L_13:
        /*0038*/ 	.byte	0x04, 0x17
        /*003a*/ 	.short	(.L_15 - .L_14)
.L_14:
        /*003c*/ 	.word	0x00000000
        /*0040*/ 	.short	0x0002
        /*0042*/ 	.short	0x0010
        /*0044*/ 	.byte	0x00, 0xf5, 0x21, 0x00


	//----- nvinfo : EIATTR_KPARAM_INFO
	.align		4
.L_15:
        /*0048*/ 	.byte	0x04, 0x17
        /*004a*/ 	.short	(.L_17 - .L_16)
.L_16:
        /*004c*/ 	.word	0x00000000
        /*0050*/ 	.short	0x0001
        /*0052*/ 	.short	0x0008
        /*0054*/ 	.byte	0x00, 0xf5, 0x21, 0x00


	//----- nvinfo : EIATTR_KPARAM_INFO
	.align		4
.L_17:
        /*0058*/ 	.byte	0x04, 0x17
        /*005a*/ 	.short	(.L_19 - .L_18)
.L_18:
        /*005c*/ 	.word	0x00000000
        /*0060*/ 	.short	0x0000
        /*0062*/ 	.short	0x0000
        /*0064*/ 	.byte	0x00, 0xf5, 0x21, 0x00


	//----- nvinfo : EIATTR_SPARSE_MMA_MASK
	.align		4
.L_19:
        /*0068*/ 	.byte	0x03, 0x50
        /*006a*/ 	.short	0x0000


	//----- nvinfo : EIATTR_MAXREG_COUNT
	.align		4
        /*006c*/ 	.byte	0x03, 0x1b
        /*006e*/ 	.short	0x00ff


	//----- nvinfo : EIATTR_NUM_BARRIERS
	.align		4
        /*0070*/ 	.byte	0x02, 0x4c
        /*0072*/ 	.byte	0x01
	.zero		1


	//----- nvinfo : EIATTR_MERCURY_ISA_VERSION
	.align		4
        /*0074*/ 	.byte	0x03, 0x5f
        /*0076*/ 	.short	0x0101


	//----- nvinfo : EIATTR_VRC_CTA_INIT_COUNT
	.align		4
        /*0078*/ 	.byte	0x02, 0x4a
	.zero		1
	.zero		1


	//----- nvinfo : EIATTR_EXIT_INSTR_OFFSETS
	.align		4
        /*007c*/ 	.byte	0x04, 0x1c
        /*007e*/ 	.short	(.L_21 - .L_20)


	//   ....[0]....
.L_20:
        /*0080*/ 	.word	0x000010d0


	//   ....[1]....
        /*0084*/ 	.word	0x00001120


	//----- nvinfo : EIATTR_CBANK_PARAM_SIZE
	.align		4
.L_21:
        /*0088*/ 	.byte	0x03, 0x19
        /*008a*/ 	.short	0x0024


	//----- nvinfo : EIATTR_PARAM_CBANK
	.align		4
        /*008c*/ 	.byte	0x04, 0x0a
        /*008e*/ 	.short	(.L_23 - .L_22)
	.align		4
.L_22:
        /*0090*/ 	.word	index@(.nv.constant0._Z10abt_kernelPKfS0_Pfiii)
        /*0094*/ 	.short	0x0380
        /*0096*/ 	.short	0x0024


	//----- nvinfo : EIATTR_SW_WAR
	.align		4
.L_23:
        /*0098*/ 	.byte	0x04, 0x36
        /*009a*/ 	.short	(.L_25 - .L_24)
.L_24:
        /*009c*/ 	.word	0x00000008
.L_25:


//--------------------- .nv.callgraph             --------------------------
	.section	.nv.callgraph,"",@"SHT_CUDA_CALLGRAPH"
	.align	4
	.sectionentsize	8
	.align		4
        /*0000*/ 	.word	0x00000000
	.align		4
        /*0004*/ 	.word	0xffffffff
	.align		4
        /*0008*/ 	.word	0x00000000
	.align		4
        /*000c*/ 	.word	0xfffffffe
	.align		4
        /*0010*/ 	.word	0x00000000
	.align		4
        /*0014*/ 	.word	0xfffffffd
	.align		4
        /*0018*/ 	.word	0x00000000
	.align		4
        /*001c*/ 	.word	0xfffffffc


//--------------------- .text._Z10abt_kernelPKfS0_Pfiii --------------------------
	.section	.text._Z10abt_kernelPKfS0_Pfiii,"ax",@progbits
	.align	128
        .global         _Z10abt_kernelPKfS0_Pfiii
        .type           _Z10abt_kernelPKfS0_Pfiii,@function
        .size           _Z10abt_kernelPKfS0_Pfiii,(.L_x_4 - _Z10abt_kernelPKfS0_Pfiii)
        .other          _Z10abt_kernelPKfS0_Pfiii,@"STO_CUDA_ENTRY STV_DEFAULT"
_Z10abt_kernelPKfS0_Pfiii:
.text._Z10abt_kernelPKfS0_Pfiii:
[----:B------:R-:W-:Y:S01]  /*0000*/  LDC R1, c[0x0][0x37c] ;  /* 0x0000df00ff017b82 */ /* 0x000fe20000000800 */
[----:B------:R-:W0:Y:S01]  /*0010*/  S2R R6, SR_TID.Y ;  /* 0x0000000000067919 */ /* 0x000e220000002200 */
[----:B------:R-:W1:Y:S01]  /*0020*/  LDCU UR6, c[0x0][0x3a0] ;  /* 0x00007400ff0677ac */ /* 0x000e620008000800 */
[----:B------:R-:W-:Y:S01]  /*0030*/  HFMA2 R20, -RZ, RZ, 0, 0 ;  /* 0x00000000ff147431 */ /* 0x000fe200000001ff */
[----:B------:R-:W0:Y:S01]  /*0040*/  S2R R7, SR_CTAID.Y ;  /* 0x0000000000077919 */ /* 0x000e220000002600 */
[----:B------:R-:W2:Y:S01]  /*0050*/  LDCU.64 UR8, c[0x0][0x358] ;  /* 0x00006b00ff0877ac */ /* 0x000ea20008000a00 */
[----:B------:R-:W3:Y:S01]  /*0060*/  S2R R0, SR_TID.X ;  /* 0x0000000000007919 */ /* 0x000ee20000002100 */
[----:B------:R-:W3:Y:S01]  /*0070*/  S2R R3, SR_CTAID.X ;  /* 0x0000000000037919 */ /* 0x000ee20000002500 */
[----:B-1----:R-:W-:Y:S01]  /*0080*/  UISETP.GE.AND UP0, UPT, UR6, 0x1, UPT ;  /* 0x000000010600788c */ /* 0x002fe2000bf06270 */
[----:B0-----:R-:W-:Y:S02]  /*0090*/  LEA R7, R7, R6, 0x4 ;  /* 0x0000000607077211 */ /* 0x001fe400078e20ff */
[----:B---3--:R-:W-:-:S06]  /*00a0*/  LEA R8, R3, R0, 0x4 ;  /* 0x0000000003087211 */ /* 0x008fcc00078e20ff */
[----:B--2---:R-:W-:Y:S05]  /*00b0*/  BRA.U !UP0, `(.L_x_0) ;  /* 0x0000000d08f87547 */ /* 0x004fea000b800000 */
[----:B------:R-:W0:Y:S01]  /*00c0*/  S2R R4, SR_CgaCtaId ;  /* 0x0000000000047919 */ /* 0x000e220000008800 */
[----:B------:R-:W-:Y:S01]  /*00d0*/  MOV R2, 0x400 ;  /* 0x0000040000027802 */ /* 0x000fe20000000f00 */
[----:B------:R-:W-:Y:S02]  /*00e0*/  UISETP.GE.U32.AND UP0, UPT, UR6, 0x11, UPT ;  /* 0x000000110600788c */ /* 0x000fe4000bf06070 */
[----:B------:R-:W-:Y:S01]  /*00f0*/  IMAD R13, R8, UR6, RZ ;  /* 0x00000006080d7c24 */ /* 0x000fe2000f8e02ff */
[----:B------:R-:W-:Y:S01]  /*0100*/  MOV R20, RZ ;  /* 0x000000ff00147202 */ /* 0x000fe20000000f00 */
[----:B------:R-:W-:Y:S01]  /*0110*/  UIADD3 UR7, UPT, UPT, UR6, -0x1, URZ ;  /* 0xffffffff06077890 */ /* 0x000fe2000fffe0ff */
[----:B------:R-:W-:Y:S01]  /*0120*/  IADD3 R3, PT, PT, R2, 0x440, RZ ;  /* 0x0000044002037810 */ /* 0x000fe20007ffe0ff */
[----:B------:R-:W-:Y:S01]  /*0130*/  UMOV UR4, URZ ;  /* 0x000000ff00047c82 */ /* 0x000fe20008000000 */
[C---:B0-----:R-:W-:Y:S02]  /*0140*/  LEA R9, R4.reuse, R2, 0x18 ;  /* 0x0000000204097211 */ /* 0x041fe400078ec0ff */
[----:B------:R-:W-:-:S03]  /*0150*/  LEA R3, R4, R3, 0x18 ;  /* 0x0000000304037211 */ /* 0x000fc600078ec0ff */
[----:B------:R-:W-:Y:S02]  /*0160*/  IMAD R9, R6, 0x44, R9 ;  /* 0x0000004406097824 */ /* 0x000fe400078e0209 */
[----:B------:R-:W-:-:S03]  /*0170*/  IMAD R11, R0, 0x44, R3 ;  /* 0x00000044000b7824 */ /* 0x000fc600078e0203 */
[----:B------:R-:W-:Y:S02]  /*0180*/  LEA R10, R0, R9, 0x2 ;  /* 0x00000009000a7211 */ /* 0x000fe400078e10ff */
[----:B------:R-:W-:Y:S01]  /*0190*/  LEA R12, R6, R11, 0x2 ;  /* 0x0000000b060c7211 */ /* 0x000fe200078e10ff */
[----:B------:R-:W-:Y:S06]  /*01a0*/  BRA.U !UP0, `(.L_x_1) ;  /* 0x00000009089c7547 */ /* 0x000fec000b800000 */
[----:B------:R-:W0:Y:S01]  /*01b0*/  LDCU.128 UR12, c[0x0][0x380] ;  /* 0x00007000ff0c77ac */ /* 0x000e220008000c00 */
[----:B------:R-:W-:Y:S01]  /*01c0*/  IMAD R19, R7, UR6, RZ ;  /* 0x0000000607137c24 */ /* 0x000fe2000f8e02ff */
[CC--:B------:R-:W-:Y:S01]  /*01d0*/  IADD3 R21, P0, PT, R13.reuse, R6.reuse, RZ ;  /* 0x000000060d157210 */ /* 0x0c0fe20007f1e0ff */
[----:B------:R-:W1:Y:S01]  /*01e0*/  LDCU UR5, c[0x0][0x398] ;  /* 0x00007300ff0577ac */ /* 0x000e620008000800 */
[----:B------:R-:W-:Y:S02]  /*01f0*/  IADD3 R15, PT, PT, R13, R6, RZ ;  /* 0x000000060d0f7210 */ /* 0x000fe40007ffe0ff */
[----:B------:R-:W-:Y:S01]  /*0200*/  IADD3 R23, P2, PT, R19, R0, RZ ;  /* 0x0000000013177210 */ /* 0x000fe20007f5e0ff */
[----:B------:R-:W-:Y:S01]  /*0210*/  ULEA.HI UR4, UR7, 0x1, URZ, 0x1c ;  /* 0x0000000107047891 */ /* 0x000fe2000f8fe0ff */
[----:B------:R-:W-:Y:S01]  /*0220*/  LEA.HI.X.SX32 R4, R13, RZ, 0x1, P0 ;  /* 0x000000ff0d047211 */ /* 0x000fe200000f0eff */
[----:B------:R-:W2:Y:S01]  /*0230*/  LDCU UR6, c[0x0][0x3a0] ;  /* 0x00007400ff0677ac */ /* 0x000ea20008000800 */
[----:B------:R-:W-:-:S02]  /*0240*/  IADD3.X R2, PT, PT, RZ, RZ, RZ, P2, !PT ;  /* 0x000000ffff027210 */ /* 0x000fc400017fe4ff */
[----:B------:R-:W-:Y:S01]  /*0250*/  MOV R20, RZ ;  /* 0x000000ff00147202 */ /* 0x000fe20000000f00 */
[----:B------:R-:W-:Y:S01]  /*0260*/  ULOP3.LUT UR4, UR4, 0x1ffffffe, URZ, 0xc0, !UPT ;  /* 0x1ffffffe04047892 */ /* 0x000fe2000f8ec0ff */
[----:B------:R-:W-:Y:S01]  /*0270*/  MOV R17, R0 ;  /* 0x0000000000117202 */ /* 0x000fe20000000f00 */
[----:B------:R-:W3:Y:S01]  /*0280*/  LDCU UR10, c[0x0][0x39c] ;  /* 0x00007380ff0a77ac */ /* 0x000ee20008000800 */
[----:B------:R-:W-:Y:S02]  /*0290*/  MOV R18, R6 ;  /* 0x0000000600127202 */ /* 0x000fe40000000f00 */
[----:B0-----:R-:W-:Y:S01]  /*02a0*/  LEA R16, P0, R23, UR12, 0x2 ;  /* 0x0000000c17107c11 */ /* 0x001fe2000f8010ff */
[----:B------:R-:W-:Y:S01]  /*02b0*/  UIADD3 UR4, UPT, UPT, -UR4, URZ, URZ ;  /* 0x000000ff04047290 */ /* 0x000fe2000fffe1ff */
[----:B------:R-:W-:Y:S02]  /*02c0*/  LEA R14, P1, R21, UR14, 0x2 ;  /* 0x0000000e150e7c11 */ /* 0x000fe4000f8210ff */
[----:B------:R-:W-:-:S02]  /*02d0*/  LEA.HI.X R23, R23, UR13, R2, 0x2, P0 ;  /* 0x0000000d17177c11 */ /* 0x000fc400080f1402 */
[----:B------:R-:W-:Y:S02]  /*02e0*/  LEA.HI.X R21, R21, UR15, R4, 0x2, P1 ;  /* 0x0000000f15157c11 */ /* 0x000fe400088f1404 */
[----:B------:R-:W-:Y:S02]  /*02f0*/  IADD3 R14, P0, PT, R14, 0x40, RZ ;  /* 0x000000400e0e7810 */ /* 0x000fe40007f1e0ff */
[----:B------:R-:W-:Y:S02]  /*0300*/  IADD3 R16, P2, PT, R16, 0x40, RZ ;  /* 0x0000004010107810 */ /* 0x000fe40007f5e0ff */
[----:B------:R-:W-:Y:S02]  /*0310*/  IADD3 R19, PT, PT, R19, R0, RZ ;  /* 0x0000000013137210 */ /* 0x000fe40007ffe0ff */
[----:B------:R-:W-:Y:S02]  /*0320*/  IADD3.X R21, PT, PT, RZ, R21, RZ, P0, !PT ;  /* 0x00000015ff157210 */ /* 0x000fe400007fe4ff */
[----:B------:R-:W-:-:S02]  /*0330*/  IADD3.X R23, PT, PT, RZ, R23, RZ, P2, !PT ;  /* 0x00000017ff177210 */ /* 0x000fc400017fe4ff */
[----:B-1----:R-:W-:Y:S01]  /*0340*/  ISETP.GE.AND P1, PT, R7, UR5, PT ;  /* 0x0000000507007c0c */ /* 0x002fe2000bf26270 */
[----:B--23--:R-:W-:-:S12]  /*0350*/  UMOV UR5, 0x10 ;  /* 0x0000001000057882 */ /* 0x00cfd80000000000 */
.L_x_2:
[----:B------:R-:W-:Y:S01]  /*0360*/  ISETP.GE.AND P0, PT, R8, UR10, PT ;  /* 0x0000000a08007c0c */ /* 0x000fe2000bf06270 */
[----:B------:R-:W-:Y:S01]  /*0370*/  HFMA2 R27, -RZ, RZ, 0, 0 ;  /* 0x00000000ff1b7431 */ /* 0x000fe200000001ff */
[----:B------:R-:W-:Y:S02]  /*0380*/  ISETP.GE.OR P2, PT, R17, UR6, P1 ;  /* 0x0000000611007c0c */ /* 0x000fe40008f46670 */
[----:B------:R-:W-:Y:S02]  /*0390*/  ISETP.GE.OR P3, PT, R18, UR6, P0 ;  /* 0x0000000612007c0c */ /* 0x000fe40008766670 */
[----:B------:R-:W-:-:S09]  /*03a0*/  MOV R29, RZ ;  /* 0x000000ff001d7202 */ /* 0x000fd20000000f00 */
[----:B------:R-:W0:Y:S08]  /*03b0*/  @!P2 LDC.64 R4, c[0x0][0x380] ;  /* 0x0000e000ff04ab82 */ /* 0x000e300000000a00 */
[----:B------:R-:W1:Y:S01]  /*03c0*/  @!P3 LDC.64 R2, c[0x0][0x388] ;  /* 0x0000e200ff02bb82 */ /* 0x000e620000000a00 */
[----:B0-----:R-:W-:-:S05]  /*03d0*/  @!P2 IMAD.WIDE.U32 R4, R19, 0x4, R4 ;  /* 0x000000041304a825 */ /* 0x001fca00078e0004 */
[----:B------:R-:W2:Y:S01]  /*03e0*/  @!P2 LDG.E R27, desc[UR8][R4.64] ;  /* 0x00000008041ba981 */ /* 0x000ea2000c1e1900 */
[----:B-1----:R-:W-:-:S05]  /*03f0*/  @!P3 IMAD.WIDE R2, R15, 0x4, R2 ;  /* 0x000000040f02b825 */ /* 0x002fca00078e0202 */
[----:B------:R-:W3:Y:S04]  /*0400*/  @!P3 LDG.E R29, desc[UR8][R2.64] ;  /* 0x00000008021db981 */ /* 0x000ee8000c1e1900 */
[----:B--2---:R-:W-:Y:S04]  /*0410*/  STS [R10], R27 ;  /* 0x0000001b0a007388 */ /* 0x004fe80000000800 */
[----:B---3--:R-:W-:Y:S01]  /*0420*/  STS [R12], R29 ;  /* 0x0000001d0c007388 */ /* 0x008fe20000000800 */
[----:B------:R-:W-:Y:S06]  /*0430*/  BAR.SYNC.DEFER_BLOCKING 0x0 ;  /* 0x0000000000007b1d */ /* 0x000fec0000010000 */
[----:B------:R-:W-:Y:S04]  /*0440*/  LDS R24, [R9] ;  /* 0x0000000009187984 */ /* 0x000fe80000000800 */
[----:B------:R-:W0:Y:S04]  /*0450*/  LDS R26, [R11] ;  /* 0x000000000b1a7984 */ /* 0x000e280000000800 */
[----:B------:R-:W-:Y:S04]  /*0460*/  LDS R28, [R9+0x4] ;  /* 0x00000400091c7984 */ /* 0x000fe80000000800 */
[----:B------:R-:W1:Y:S04]  /*0470*/  LDS R3, [R11+0x4] ;  /* 0x000004000b037984 */ /* 0x000e680000000800 */
[----:B------:R-:W-:Y:S04]  /*0480*/  LDS R22, [R9+0x8] ;  /* 0x0000080009167984 */ /* 0x000fe80000000800 */
[----:B------:R-:W2:Y:S04]  /*0490*/  LDS R25, [R11+0x8] ;  /* 0x000008000b197984 */ /* 0x000ea80000000800 */
[----:B------:R-:W-:Y:S04]  /*04a0*/  LDS R4, [R9+0xc] ;  /* 0x00000c0009047984 */ /* 0x000fe80000000800 */
[----:B------:R-:W3:Y:S04]  /*04b0*/  LDS R5, [R11+0xc] ;  /* 0x00000c000b057984 */ /* 0x000ee80000000800 */
[----:B------:R-:W-:Y:S04]  /*04c0*/  LDS R27, [R9+0x10] ;  /* 0x00001000091b7984 */ /* 0x000fe80000000800 */
[----:B------:R-:W-:Y:S01]  /*04d0*/  LDS R2, [R9+0x14] ;  /* 0x0000140009027984 */ /* 0x000fe20000000800 */
[----:B0-----:R-:W-:-:S03]  /*04e0*/  FFMA R24, R24, R26, R20 ;  /* 0x0000001a18187223 */ /* 0x001fc60000000014 */
[----:B------:R-:W0:Y:S01]  /*04f0*/  LDS R20, [R11+0x10] ;  /* 0x000010000b147984 */ /* 0x000e220000000800 */
[----:B-1----:R-:W-:-:S03]  /*0500*/  FFMA R29, R28, R3, R24 ;  /* 0x000000031c1d7223 */ /* 0x002fc60000000018 */
[----:B------:R-:W1:Y:S04]  /*0510*/  LDS R3, [R11+0x14] ;  /* 0x000014000b037984 */ /* 0x000e680000000800 */
[----:B------:R-:W-:Y:S01]  /*0520*/  LDS R24, [R11+0x38] ;  /* 0x000038000b187984 */ /* 0x000fe20000000800 */
[----:B--2---:R-:W-:-:S04]  /*0530*/  FFMA R25, R22, R25, R29 ;  /* 0x0000001916197223 */ /* 0x004fc8000000001d */
[----:B---3--:R-:W-:Y:S02]  /*0540*/  FFMA R22, R4, R5, R25 ;  /* 0x0000000504167223 */ /* 0x008fe40000000019 */
[----:B------:R-:W-:Y:S04]  /*0550*/  LDS R4, [R9+0x18] ;  /* 0x0000180009047984 */ /* 0x000fe80000000800 */
[----:B------:R-:W2:Y:S04]  /*0560*/  LDS R5, [R11+0x18] ;  /* 0x000018000b057984 */ /* 0x000ea80000000800 */
[----:B------:R-:W-:Y:S01]  /*0570*/  LDS R25, [R11+0x1c] ;  /* 0x00001c000b197984 */ /* 0x000fe20000000800 */
[----:B0-----:R-:W-:-:S03]  /*0580*/  FFMA R27, R27, R20, R22 ;  /* 0x000000141b1b7223 */ /* 0x001fc60000000016 */
[----:B------:R-:W0:Y:S04]  /*0590*/  LDS R20, [R9+0x1c] ;  /* 0x00001c0009147984 */ /* 0x000e280000000800 */
[----:B------:R-:W-:Y:S01]  /*05a0*/  LDS R22, [R11+0x20] ;  /* 0x000020000b167984 */ /* 0x000fe20000000800 */
[----:B-1----:R-:W-:-:S03]  /*05b0*/  FFMA R29, R2, R3, R27 ;  /* 0x00000003021d7223 */ /* 0x002fc6000000001b */
[----:B------:R-:W1:Y:S04]  /*05c0*/  LDS R27, [R9+0x20] ;  /* 0x00002000091b7984 */ /* 0x000e680000000800 */
[----:B------:R-:W-:Y:S04]  /*05d0*/  LDS R2, [R9+0x24] ;  /* 0x0000240009027984 */ /* 0x000fe80000000800 */
[----:B------:R-:W3:Y:S01]  /*05e0*/  LDS R3, [R11+0x24] ;  /* 0x000024000b037984 */ /* 0x000ee20000000800 */
[----:B--2---:R-:W-:-:S03]  /*05f0*/  FFMA R5, R4, R5, R29 ;  /* 0x0000000504057223 */ /* 0x004fc6000000001d */
[----:B------:R-:W-:Y:S01]  /*0600*/  LDS R4, [R9+0x28] ;  /* 0x0000280009047984 */ /* 0x000fe20000000800 */
[----:B0-----:R-:W-:-:S03]  /*0610*/  FFMA R20, R20, R25, R5 ;  /* 0x0000001914147223 */ /* 0x001fc60000000005 */
[----:B------:R-:W0:Y:S04]  /*0620*/  LDS R5, [R11+0x28] ;  /* 0x000028000b057984 */ /* 0x000e280000000800 */
[----:B------:R-:W-:Y:S01]  /*0630*/  LDS R25, [R11+0x2c] ;  /* 0x00002c000b197984 */ /* 0x000fe20000000800 */
[----:B-1----:R-:W-:-:S03]  /*0640*/  FFMA R27, R27, R22, R20 ;  /* 0x000000161b1b7223 */ /* 0x002fc60000000014 */
[----:B------:R-:W1:Y:S04]  /*0650*/  LDS R20, [R9+0x2c] ;  /* 0x00002c0009147984 */ /* 0x000e680000000800 */
[----:B------:R-:W-:Y:S01]  /*0660*/  LDS R22, [R9+0x30] ;  /* 0x0000300009167984 */ /* 0x000fe20000000800 */
[----:B---3--:R-:W-:-:S03]  /*0670*/  FFMA R29, R2, R3, R27 ;  /* 0x00000003021d7223 */ /* 0x008fc6000000001b */
[----:B------:R-:W2:Y:S04]  /*0680*/  LDS R27, [R11+0x30] ;  /* 0x000030000b1b7984 */ /* 0x000ea80000000800 */
[----:B------:R-:W-:Y:S04]  /*0690*/  LDS R2, [R9+0x34] ;  /* 0x0000340009027984 */ /* 0x000fe80000000800 */
[----:B------:R-:W3:Y:S01]  /*06a0*/  LDS R3, [R11+0x34] ;  /* 0x000034000b037984 */ /* 0x000ee20000000800 */
[----:B0-----:R-:W-:Y:S01]  /*06b0*/  FFMA R5, R4, R5, R29 ;  /* 0x0000000504057223 */ /* 0x001fe2000000001d */
[----:B------:R-:W-:-:S03]  /*06c0*/  IADD3 R4, PT, PT, R17, 0x10, RZ ;  /* 0x0000001011047810 */ /* 0x000fc60007ffe0ff */
[----:B-1----:R-:W-:Y:S01]  /*06d0*/  FFMA R5, R20, R25, R5 ;  /* 0x0000001914057223 */ /* 0x002fe20000000005 */
[----:B------:R-:W-:Y:S02]  /*06e0*/  ISETP.GE.OR P2, PT, R4, UR6, P1 ;  /* 0x0000000604007c0c */ /* 0x000fe40008f46670 */
[----:B------:R-:W-:Y:S01]  /*06f0*/  LDS R4, [R9+0x3c] ;  /* 0x00003c0009047984 */ /* 0x000fe20000000800 */
[----:B--2---:R-:W-:-:S03]  /*0700*/  FFMA R5, R22, R27, R5 ;  /* 0x0000001b16057223 */ /* 0x004fc60000000005 */
[----:B------:R-:W0:Y:S01]  /*0710*/  LDS R27, [R9+0x38] ;  /* 0x00003800091b7984 */ /* 0x000e220000000800 */
[----:B---3--:R-:W-:-:S03]  /*0720*/  FFMA R22, R2, R3, R5 ;  /* 0x0000000302167223 */ /* 0x008fc60000000005 */
[----:B------:R-:W1:Y:S01]  /*0730*/  LDS R5, [R11+0x3c] ;  /* 0x00003c000b057984 */ /* 0x000e620000000800 */
[----:B------:R-:W-:Y:S01]  /*0740*/  IADD3 R20, PT, PT, R18, 0x10, RZ ;  /* 0x0000001012147810 */ /* 0x000fe20007ffe0ff */
[----:B------:R-:W-:-:S03]  /*0750*/  HFMA2 R26, -RZ, RZ, 0, 0 ;  /* 0x00000000ff1a7431 */ /* 0x000fc600000001ff */
[----:B------:R-:W-:Y:S01]  /*0760*/  ISETP.GE.OR P0, PT, R20, UR6, P0 ;  /* 0x0000000614007c0c */ /* 0x000fe20008706670 */
[----:B------:R-:W-:Y:S01]  /*0770*/  BAR.SYNC.DEFER_BLOCKING 0x0 ;  /* 0x0000000000007b1d */ /* 0x000fe20000010000 */
[----:B------:R-:W-:Y:S02]  /*0780*/  @!P2 MOV R2, R16 ;  /* 0x000000100002a202 */ /* 0x000fe40000000f00 */
[----:B------:R-:W-:Y:S02]  /*0790*/  @!P2 MOV R3, R23 ;  /* 0x000000170003a202 */ /* 0x000fe40000000f00 */
[----:B------:R-:W-:-:S03]  /*07a0*/  MOV R28, RZ ;  /* 0x000000ff001c7202 */ /* 0x000fc60000000f00 */
[----:B------:R2:W3:Y:S04]  /*07b0*/  @!P2 LDG.E R26, desc[UR8][R2.64] ;  /* 0x00000008021aa981 */ /* 0x0004e8000c1e1900 */
[----:B--2---:R-:W-:Y:S02]  /*07c0*/  @!P0 MOV R2, R14 ;  /* 0x0000000e00028202 */ /* 0x004fe40000000f00 */
[----:B------:R-:W-:-:S05]  /*07d0*/  @!P0 MOV R3, R21 ;  /* 0x0000001500038202 */ /* 0x000fca0000000f00 */
[----:B------:R-:W2:Y:S01]  /*07e0*/  @!P0 LDG.E R28, desc[UR8][R2.64] ;  /* 0x00000008021c8981 */ /* 0x000ea2000c1e1900 */
[----:B0-----:R-:W-:-:S04]  /*07f0*/  FFMA R29, R27, R24, R22 ;  /* 0x000000181b1d7223 */ /* 0x001fc80000000016 */
[----:B-1----:R-:W-:Y:S01]  /*0800*/  FFMA R4, R4, R5, R29 ;  /* 0x0000000504047223 */ /* 0x002fe2000000001d */
[----:B------:R-:W-:-:S04]  /*0810*/  UIADD3 UR4, UPT, UPT, UR4, 0x2, URZ ;  /* 0x0000000204047890 */ /* 0x000fc8000fffe0ff */
[----:B------:R-:W-:Y:S01]  /*0820*/  UISETP.NE.AND UP0, UPT, UR4, URZ, UPT ;  /* 0x000000ff0400728c */ /* 0x000fe2000bf05270 */
[----:B------:R-:W-:Y:S02]  /*0830*/  IADD3 R14, P0, PT, R14, 0x80, RZ ;  /* 0x000000800e0e7810 */ /* 0x000fe40007f1e0ff */
[----:B------:R-:W-:Y:S02]  /*0840*/  IADD3 R16, P2, PT, R16, 0x80, RZ ;  /* 0x0000008010107810 */ /* 0x000fe40007f5e0ff */
[----:B------:R-:W-:Y:S02]  /*0850*/  IADD3 R18, PT, PT, R18, 0x20, RZ ;  /* 0x0000002012127810 */ /* 0x000fe40007ffe0ff */
[----:B------:R-:W-:Y:S02]  /*0860*/  IADD3 R17, PT, PT, R17, 0x20, RZ ;  /* 0x0000002011117810 */ /* 0x000fe40007ffe0ff */
[----:B------:R-:W-:Y:S02]  /*0870*/  IADD3.X R21, PT, PT, RZ, R21, RZ, P0, !PT ;  /* 0x00000015ff157210 */ /* 0x000fe400007fe4ff */
[----:B------:R-:W-:-:S02]  /*0880*/  IADD3.X R23, PT, PT, RZ, R23, RZ, P2, !PT ;  /* 0x00000017ff177210 */ /* 0x000fc400017fe4ff */
[----:B------:R-:W-:Y:S02]  /*0890*/  IADD3 R19, PT, PT, R19, 0x20, RZ ;  /* 0x0000002013137810 */ /* 0x000fe40007ffe0ff */
[----:B------:R-:W-:Y:S01]  /*08a0*/  IADD3 R15, PT, PT, R15, 0x20, RZ ;  /* 0x000000200f0f7810 */ /* 0x000fe20007ffe0ff */
[----:B------:R-:W-:Y:S01]  /*08b0*/  UIADD3 UR5, UPT, UPT, UR5, 0x20, URZ ;  /* 0x0000002005057890 */ /* 0x000fe2000fffe0ff */
[----:B---3--:R-:W-:Y:S04]  /*08c0*/  STS [R10], R26 ;  /* 0x0000001a0a007388 */ /* 0x008fe80000000800 */
[----:B--2---:R-:W-:Y:S01]  /*08d0*/  STS [R12], R28 ;  /* 0x0000001c0c007388 */ /* 0x004fe20000000800 */
        /* <DEDUP_REMOVED lines=12> */
[----:B------:R-:W0:Y:S04]  /*09a0*/  LDS R4, [R9+0x10] ;  /* 0x0000100009047984 */ /* 0x000e280000000800 */
[----:B------:R-:W-:Y:S01]  /*09b0*/  LDS R25, [R11+0x14] ;  /* 0x000014000b197984 */ /* 0x000fe20000000800 */
[----:B-1----:R-:W-:-:S03]  /*09c0*/  FFMA R27, R27, R22, R20 ;  /* 0x000000161b1b7223 */ /* 0x002fc60000000014 */
[----:B------:R-:W1:Y:S04]  /*09d0*/  LDS R20, [R9+0x14] ;  /* 0x0000140009147984 */ /* 0x000e680000000800 */
[----:B------:R-:W-:Y:S01]  /*09e0*/  LDS R22, [R11+0x18] ;  /* 0x000018000b167984 */ /* 0x000fe20000000800 */
[----:B--2---:R-:W-:-:S03]  /*09f0*/  FFMA R24, R24, R29, R27 ;  /* 0x0000001d18187223 */ /* 0x004fc6000000001b */
[----:B------:R-:W2:Y:S01]  /*0a00*/  LDS R27, [R9+0x18] ;  /* 0x00001800091b7984 */ /* 0x000ea20000000800 */
[----:B---3--:R-:W-:-:S03]  /*0a10*/  FFMA R29, R3, R2, R24 ;  /* 0x00000002031d7223 */ /* 0x008fc60000000018 */
[----:B------:R-:W-:Y:S04]  /*0a20*/  LDS R2, [R9+0x1c] ;  /* 0x00001c0009027984 */ /* 0x000fe80000000800 */
[----:B------:R-:W3:Y:S04]  /*0a30*/  LDS R3, [R11+0x1c] ;  /* 0x00001c000b037984 */ /* 0x000ee80000000800 */
[----:B------:R-:W-:Y:S01]  /*0a40*/  LDS R24, [R9+0x3c] ;  /* 0x00003c0009187984 */ /* 0x000fe20000000800 */
[----:B0-----:R-:W-:-:S03]  /*0a50*/  FFMA R5, R4, R5, R29 ;  /* 0x0000000504057223 */ /* 0x001fc6000000001d */
[----:B------:R-:W-:Y:S01]  /*0a60*/  LDS R4, [R9+0x20] ;  /* 0x0000200009047984 */ /* 0x000fe20000000800 */
[----:B-1----:R-:W-:-:S03]  /*0a70*/  FFMA R20, R20, R25, R5 ;  /* 0x0000001914147223 */ /* 0x002fc60000000005 */
[----:B------:R-:W0:Y:S04]  /*0a80*/  LDS R5, [R11+0x20] ;  /* 0x000020000b057984 */ /* 0x000e280000000800 */
[----:B------:R-:W-:Y:S01]  /*0a90*/  LDS R25, [R11+0x24] ;  /* 0x000024000b197984 */ /* 0x000fe20000000800 */
[----:B--2---:R-:W-:-:S03]  /*0aa0*/  FFMA R27, R27, R22, R20 ;  /* 0x000000161b1b7223 */ /* 0x004fc60000000014 */
[----:B------:R-:W1:Y:S04]  /*0ab0*/  LDS R20, [R9+0x24] ;  /* 0x0000240009147984 */ /* 0x000e680000000800 */
[----:B------:R-:W-:Y:S01]  /*0ac0*/  LDS R22, [R11+0x28] ;  /* 0x000028000b167984 */ /* 0x000fe20000000800 */
[----:B---3--:R-:W-:-:S03]  /*0ad0*/  FFMA R29, R2, R3, R27 ;  /* 0x00000003021d7223 */ /* 0x008fc6000000001b */
[----:B------:R-:W2:Y:S04]  /*0ae0*/  LDS R27, [R9+0x28] ;  /* 0x00002800091b7984 */ /* 0x000ea80000000800 */
[----:B------:R-:W-:Y:S04]  /*0af0*/  LDS R2, [R9+0x2c] ;  /* 0x00002c0009027984 */ /* 0x000fe80000000800 */
[----:B------:R-:W3:Y:S01]  /*0b00*/  LDS R3, [R11+0x2c] ;  /* 0x00002c000b037984 */ /* 0x000ee20000000800 */
        /* <DEDUP_REMOVED lines=9> */
[----:B------:R-:W2:Y:S01]  /*0ba0*/  LDS R3, [R11+0x38] ;  /* 0x000038000b037984 */ /* 0x000ea20000000800 */
[----:B0-----:R-:W-:-:S04]  /*0bb0*/  FFMA R5, R5, R4, R2 ;  /* 0x0000000405057223 */ /* 0x001fc80000000002 */
[----:B-1----:R-:W-:-:S04]  /*0bc0*/  FFMA R5, R20, R25, R5 ;  /* 0x0000001914057223 */ /* 0x002fc80000000005 */
[----:B--2---:R-:W-:-:S04]  /*0bd0*/  FFMA R3, R22, R3, R5 ;  /* 0x0000000316037223 */ /* 0x004fc80000000005 */
[----:B------:R-:W-:Y:S01]  /*0be0*/  FFMA R20, R24, R26, R3 ;  /* 0x0000001a18147223 */ /* 0x000fe20000000003 */
[----:B------:R-:W-:Y:S06]  /*0bf0*/  BAR.SYNC.DEFER_BLOCKING 0x0 ;  /* 0x0000000000007b1d */ /* 0x000fec0000010000 */
[----:B------:R-:W-:Y:S05]  /*0c00*/  BRA.U UP0, `(.L_x_2) ;  /* 0xfffffff500d47547 */ /* 0x000fea000b83ffff */
[----:B------:R-:W-:-:S12]  /*0c10*/  UIADD3 UR4, UPT, UPT, UR5, -0x10, URZ ;  /* 0xfffffff005047890 */ /* 0x000fd8000fffe0ff */
.L_x_1:
[----:B------:R-:W-:-:S09]  /*0c20*/  ULOP3.LUT UP0, URZ, UR7, 0x10, URZ, 0xc0, !UPT ;  /* 0x0000001007ff7892 */ /* 0x000fd2000f80c0ff */
[----:B------:R-:W-:Y:S05]  /*0c30*/  BRA.U UP0, `(.L_x_0) ;  /* 0x0000000500187547 */ /* 0x000fea000b800000 */
[----:B------:R-:W0:Y:S01]  /*0c40*/  LDCU UR5, c[0x0][0x398] ;  /* 0x00007300ff0577ac */ /* 0x000e220008000800 */
[----:B------:R-:W-:Y:S02]  /*0c50*/  IADD3 R0, PT, PT, R0, UR4, RZ ;  /* 0x0000000400007c10 */ /* 0x000fe4000fffe0ff */
[----:B------:R-:W-:Y:S01]  /*0c60*/  IADD3 R6, PT, PT, R6, UR4, RZ ;  /* 0x0000000406067c10 */ /* 0x000fe2000fffe0ff */
[----:B------:R-:W1:Y:S01]  /*0c70*/  LDCU UR7, c[0x0][0x39c] ;  /* 0x00007380ff0777ac */ /* 0x000e620008000800 */
[----:B------:R-:W-:Y:S02]  /*0c80*/  ISETP.GE.AND P0, PT, R0, UR6, PT ;  /* 0x0000000600007c0c */ /* 0x000fe4000bf06270 */
[----:B------:R-:W-:Y:S02]  /*0c90*/  ISETP.GE.AND P1, PT, R6, UR6, PT ;  /* 0x0000000606007c0c */ /* 0x000fe4000bf26270 */
[----:B0-----:R-:W-:Y:S02]  /*0ca0*/  ISETP.GE.OR P0, PT, R7, UR5, P0 ;  /* 0x0000000507007c0c */ /* 0x001fe40008706670 */
[----:B-1----:R-:W-:-:S11]  /*0cb0*/  ISETP.GE.OR P1, PT, R8, UR7, P1 ;  /* 0x0000000708007c0c */ /* 0x002fd60008f26670 */
[----:B------:R-:W0:Y:S01]  /*0cc0*/  @!P0 LDC.64 R4, c[0x0][0x380] ;  /* 0x0000e000ff048b82 */ /* 0x000e220000000a00 */
[----:B------:R-:W-:Y:S01]  /*0cd0*/  @!P0 IMAD R15, R7, UR6, R0 ;  /* 0x00000006070f8c24 */ /* 0x000fe2000f8e0200 */
[----:B------:R-:W-:Y:S01]  /*0ce0*/  @!P1 IADD3 R17, PT, PT, R13, R6, RZ ;  /* 0x000000060d119210 */ /* 0x000fe20007ffe0ff */
[----:B------:R-:W-:-:S05]  /*0cf0*/  HFMA2 R13, -RZ, RZ, 0, 0 ;  /* 0x00000000ff0d7431 */ /* 0x000fca00000001ff */
[----:B------:R-:W1:Y:S01]  /*0d00*/  @!P1 LDC.64 R2, c[0x0][0x388] ;  /* 0x0000e200ff029b82 */ /* 0x000e620000000a00 */
[----:B0-----:R-:W-:Y:S01]  /*0d10*/  @!P0 IMAD.WIDE.U32 R4, R15, 0x4, R4 ;  /* 0x000000040f048825 */ /* 0x001fe200078e0004 */
[----:B------:R-:W-:-:S04]  /*0d20*/  MOV R15, RZ ;  /* 0x000000ff000f7202 */ /* 0x000fc80000000f00 */
        /* <DEDUP_REMOVED lines=15> */
[----:B------:R-:W4:Y:S04]  /*0e20*/  LDS R25, [R11+0x10] ;  /* 0x000010000b197984 */ /* 0x000f280000000800 */
[----:B------:R-:W-:Y:S04]  /*0e30*/  LDS R10, [R9+0x14] ;  /* 0x00001400090a7984 */ /* 0x000fe80000000800 */
[----:B------:R-:W5:Y:S04]  /*0e40*/  LDS R17, [R11+0x14] ;  /* 0x000014000b117984 */ /* 0x000f680000000800 */
[----:B------:R-:W-:Y:S04]  /*0e50*/  LDS R6, [R9+0x18] ;  /* 0x0000180009067984 */ /* 0x000fe80000000800 */
[----:B------:R-:W5:Y:S04]  /*0e60*/  LDS R15, [R11+0x18] ;  /* 0x000018000b0f7984 */ /* 0x000f680000000800 */
[----:B------:R-:W-:Y:S04]  /*0e70*/  LDS R4, [R9+0x1c] ;  /* 0x00001c0009047984 */ /* 0x000fe80000000800 */
[----:B------:R-:W5:Y:S04]  /*0e80*/  LDS R13, [R11+0x1c] ;  /* 0x00001c000b0d7984 */ /* 0x000f680000000800 */
[----:B------:R-:W-:Y:S04]  /*0e90*/  LDS R2, [R9+0x20] ;  /* 0x0000200009027984 */ /* 0x000fe80000000800 */
[----:B------:R-:W5:Y:S01]  /*0ea0*/  LDS R5, [R11+0x20] ;  /* 0x000020000b057984 */ /* 0x000f620000000800 */
[----:B0-----:R-:W-:-:S03]  /*0eb0*/  FFMA R19, R19, R14, R20 ;  /* 0x0000000e13137223 */ /* 0x001fc60000000014 */
[----:B------:R-:W-:Y:S04]  /*0ec0*/  LDS R0, [R9+0x24] ;  /* 0x0000240009007984 */ /* 0x000fe80000000800 */
[----:B------:R-:W0:Y:S01]  /*0ed0*/  LDS R3, [R11+0x24] ;  /* 0x000024000b037984 */ /* 0x000e220000000800 */
[----:B-1----:R-:W-:-:S03]  /*0ee0*/  FFMA R29, R24, R26, R19 ;  /* 0x0000001a181d7223 */ /* 0x002fc60000000013 */
[----:B------:R-:W-:Y:S04]  /*0ef0*/  LDS R14, [R9+0x28] ;  /* 0x00002800090e7984 */ /* 0x000fe80000000800 */
[----:B------:R-:W1:Y:S01]  /*0f00*/  LDS R21, [R11+0x28] ;  /* 0x000028000b157984 */ /* 0x000e620000000800 */
[----:B--2---:R-:W-:-:S03]  /*0f10*/  FFMA R20, R16, R23, R29 ;  /* 0x0000001710147223 */ /* 0x004fc6000000001d */
[----:B------:R-:W-:Y:S04]  /*0f20*/  LDS R12, [R9+0x2c] ;  /* 0x00002c00090c7984 */ /* 0x000fe80000000800 */
[----:B------:R-:W2:Y:S01]  /*0f30*/  LDS R19, [R11+0x2c] ;  /* 0x00002c000b137984 */ /* 0x000ea20000000800 */
[----:B---3--:R-:W-:-:S03]  /*0f40*/  FFMA R29, R27, R22, R20 ;  /* 0x000000161b1d7223 */ /* 0x008fc60000000014 */
[----:B------:R-:W-:Y:S04]  /*0f50*/  LDS R16, [R9+0x30] ;  /* 0x0000300009107984 */ /* 0x000fe80000000800 */
[----:B------:R-:W3:Y:S01]  /*0f60*/  LDS R23, [R11+0x30] ;  /* 0x000030000b177984 */ /* 0x000ee20000000800 */
[----:B----4-:R-:W-:-:S03]  /*0f70*/  FFMA R29, R18, R25, R29 ;  /* 0x00000019121d7223 */ /* 0x010fc6000000001d */
[----:B------:R-:W-:Y:S04]  /*0f80*/  LDS R20, [R9+0x34] ;  /* 0x0000340009147984 */ /* 0x000fe80000000800 */
[----:B------:R-:W4:Y:S01]  /*0f90*/  LDS R27, [R11+0x34] ;  /* 0x000034000b1b7984 */ /* 0x000f220000000800 */
[----:B-----5:R-:W-:-:S03]  /*0fa0*/  FFMA R29, R10, R17, R29 ;  /* 0x000000110a1d7223 */ /* 0x020fc6000000001d */
[----:B------:R-:W-:Y:S04]  /*0fb0*/  LDS R18, [R9+0x38] ;  /* 0x0000380009127984 */ /* 0x000fe80000000800 */
[----:B------:R-:W5:Y:S04]  /*0fc0*/  LDS R25, [R11+0x38] ;  /* 0x000038000b197984 */ /* 0x000f680000000800 */
[----:B------:R-:W-:Y:S04]  /*0fd0*/  LDS R10, [R9+0x3c] ;  /* 0x00003c00090a7984 */ /* 0x000fe80000000800 */
[----:B------:R-:W5:Y:S01]  /*0fe0*/  LDS R17, [R11+0x3c] ;  /* 0x00003c000b117984 */ /* 0x000f620000000800 */
[----:B------:R-:W-:-:S04]  /*0ff0*/  FFMA R15, R6, R15, R29 ;  /* 0x0000000f060f7223 */ /* 0x000fc8000000001d */
[----:B------:R-:W-:-:S04]  /*1000*/  FFMA R13, R4, R13, R15 ;  /* 0x0000000d040d7223 */ /* 0x000fc8000000000f */
[----:B------:R-:W-:-:S04]  /*1010*/  FFMA R5, R2, R5, R13 ;  /* 0x0000000502057223 */ /* 0x000fc8000000000d */
[----:B0-----:R-:W-:-:S04]  /*1020*/  FFMA R3, R0, R3, R5 ;  /* 0x0000000300037223 */ /* 0x001fc80000000005 */
[----:B-1----:R-:W-:-:S04]  /*1030*/  FFMA R3, R14, R21, R3 ;  /* 0x000000150e037223 */ /* 0x002fc80000000003 */
[----:B--2---:R-:W-:-:S04]  /*1040*/  FFMA R3, R12, R19, R3 ;  /* 0x000000130c037223 */ /* 0x004fc80000000003 */
[----:B---3--:R-:W-:-:S04]  /*1050*/  FFMA R3, R16, R23, R3 ;  /* 0x0000001710037223 */ /* 0x008fc80000000003 */
[----:B----4-:R-:W-:-:S04]  /*1060*/  FFMA R3, R20, R27, R3 ;  /* 0x0000001b14037223 */ /* 0x010fc80000000003 */
[----:B-----5:R-:W-:-:S04]  /*1070*/  FFMA R3, R18, R25, R3 ;  /* 0x0000001912037223 */ /* 0x020fc80000000003 */
[----:B------:R-:W-:Y:S01]  /*1080*/  FFMA R20, R10, R17, R3 ;  /* 0x000000110a147223 */ /* 0x000fe20000000003 */
[----:B------:R-:W-:Y:S06]  /*1090*/  BAR.SYNC.DEFER_BLOCKING 0x0 ;  /* 0x0000000000007b1d */ /* 0x000fec0000010000 */
.L_x_0:
[----:B------:R-:W0:Y:S02]  /*10a0*/  LDCU.64 UR4, c[0x0][0x398] ;  /* 0x00007300ff0477ac */ /* 0x000e240008000a00 */
[----:B0-----:R-:W-:-:S04]  /*10b0*/  ISETP.GE.AND P0, PT, R8, UR5, PT ;  /* 0x0000000508007c0c */ /* 0x001fc8000bf06270 */
[----:B------:R-:W-:-:S13]  /*10c0*/  ISETP.GE.OR P0, PT, R7, UR4, P0 ;  /* 0x0000000407007c0c */ /* 0x000fda0008706670 */
[----:B------:R-:W-:Y:S05]  /*10d0*/  @P0 EXIT ;  /* 0x000000000000094d */ /* 0x000fea0003800000 */
[----:B------:R-:W0:Y:S01]  /*10e0*/  LDC.64 R2, c[0x0][0x390] ;  /* 0x0000e400ff027b82 */ /* 0x000e220000000a00 */
[----:B------:R-:W-:-:S04]  /*10f0*/  IMAD R7, R7, UR5, R8 ;  /* 0x0000000507077c24 */ /* 0x000fc8000f8e0208 */
[----:B0-----:R-:W-:-:S05]  /*1100*/  IMAD.WIDE R2, R7, 0x4, R2 ;  /* 0x0000000407027825 */ /* 0x001fca00078e0202 */
[----:B------:R-:W-:Y:S01]  /*1110*/  STG.E desc[UR8][R2.64], R20 ;  /* 0x0000001402007986 */ /* 0x000fe2000c101908 */
[----:B------:R-:W-:Y:S05]  /*1120*/  EXIT ;  /* 0x000000000000794d */ /* 0x000fea0003800000 */
.L_x_3:
[----:B------:R-:W-:-:S00]  /*1130*/  BRA `(.L_x_3) ;  /* 0xfffffffc00fc7947 */ /* 0x000fc0000383ffff */
[----:B------:R-:W-:-:S00]  /*1140*/  NOP ;  /* 0x0000000000007918 */ /* 0x000fc00000000000 */
        /* <DEDUP_REMOVED lines=11> */
.L_x_4:


//--------------------- .nv.shared._Z10abt_kernelPKfS0_Pfiii --------------------------
	.section	.nv.shared._Z10abt_kernelPKfS0_Pfiii,"aw",@nobits
	.sectionflags	@""
	.align	4
.nv.shared._Z10abt_kernelPKfS0_Pfiii:
	.zero		3200


//--------------------- .nv.shared.reserved.0     --------------------------
	.section	.nv.shared.reserved.0,"aw",@nobits
	.weak		__nv_reservedSMEM_offset_0_alias
	.size		__nv_reservedSMEM_offset_0_alias, 0, 64
	.other		__nv_reservedSMEM_offset_0_alias,@"STO_CUDA_RESERVED_SHARED STV_DEFAULT"
__nv_reservedSMEM_offset_0_alias:
	.zero		0
	.zero		64


//--------------------- .nv.constant0._Z10abt_kernelPKfS0_Pfiii --------------------------
	.section	.nv.constant0._Z10abt_kernelPKfS0_Pfiii,"a",@progbits
	.sectionflags	@""
	.align	4
.nv.constant0._Z10abt_kernelPKfS0_Pfiii:
	.zero		932


//--------------------- SYMBOLS --------------------------

	.type		.nv.reservedSmem.offset0,@object
	.size		.nv.reservedSmem.offset0,0x4
	.type		.nv.reservedSmem.cap,@object
	.size		.nv.reservedSmem.cap,0x4
